	.headerflags	@"EF_CUDA_TEXMODE_UNIFIED EF_CUDA_64BIT_ADDRESS EF_CUDA_ACCELERATORS EF_CUDA_SM90 EF_CUDA_VIRTUAL_SM(EF_CUDA_SM90)"
	.elftype	@"ET_EXEC"


//--------------------- .nv.info                  --------------------------
	.section	.nv.info,"",@"SHT_CUDA_INFO"
	.align	4


	//----- nvinfo : EIATTR_REGCOUNT
	.align		4
        /*0000*/ 	.byte	0x04, 0x2f
        /*0002*/ 	.short	(.L_1 - .L_0)
	.align		4
.L_0:
        /*0004*/ 	.word	index@(triton_poi_fused__unsafe_index_add_mul_sub_27)
        /*0008*/ 	.word	0x00000019


	//----- nvinfo : EIATTR_MIN_STACK_SIZE
	.align		4
.L_1:
        /*000c*/ 	.byte	0x04, 0x12
        /*000e*/ 	.short	(.L_3 - .L_2)
	.align		4
.L_2:
        /*0010*/ 	.word	index@(triton_poi_fused__unsafe_index_add_mul_sub_27)
        /*0014*/ 	.word	0x00000000


	//----- nvinfo : EIATTR_FRAME_SIZE
	.align		4
.L_3:
        /*0018*/ 	.byte	0x04, 0x11
        /*001a*/ 	.short	(.L_5 - .L_4)
	.align		4
.L_4:
        /*001c*/ 	.word	index@(triton_poi_fused__unsafe_index_add_mul_sub_27)
        /*0020*/ 	.word	0x00000000


	//----- nvinfo : EIATTR_MIN_STACK_SIZE
	.align		4
.L_5:
        /*0024*/ 	.byte	0x04, 0x12
        /*0026*/ 	.short	(.L_7 - .L_6)
	.align		4
.L_6:
        /*0028*/ 	.word	index@(triton_poi_fused__unsafe_index_add_mul_sub_27)
        /*002c*/ 	.word	0x00000000
.L_7:


//--------------------- .nv.info.triton_poi_fused__unsafe_index_add_mul_sub_27 --------------------------
	.section	.nv.info.triton_poi_fused__unsafe_index_add_mul_sub_27,"",@"SHT_CUDA_INFO"
	.sectionflags	@""
	.align	4


	//----- nvinfo : EIATTR_CUDA_API_VERSION
	.align		4
        /*0000*/ 	.byte	0x04, 0x37
        /*0002*/ 	.short	(.L_9 - .L_8)
.L_8:
        /*0004*/ 	.word	0x0000007c


	//----- nvinfo : EIATTR_KPARAM_INFO
	.align		4
.L_9:
        /*0008*/ 	.byte	0x04, 0x17
        /*000a*/ 	.short	(.L_11 - .L_10)
.L_10:
        /*000c*/ 	.word	0x00000000
        /*0010*/ 	.short	0x0006
        /*0012*/ 	.short	0x0030
        /*0014*/ 	.byte	0x00, 0xf0, 0x11, 0x00


	//----- nvinfo : EIATTR_KPARAM_INFO
	.align		4
.L_11:
        /*0018*/ 	.byte	0x04, 0x17
        /*001a*/ 	.short	(.L_13 - .L_12)
.L_12:
        /*001c*/ 	.word	0x00000000
        /*0020*/ 	.short	0x0005
        /*0022*/ 	.short	0x0028
        /*0024*/ 	.byte	0x00, 0xf4, 0x21, 0x00


	//----- nvinfo : EIATTR_KPARAM_INFO
	.align		4
.L_13:
        /*0028*/ 	.byte	0x04, 0x17
        /*002a*/ 	.short	(.L_15 - .L_14)
.L_14:
        /*002c*/ 	.word	0x00000000
        /*0030*/ 	.short	0x0004
        /*0032*/ 	.short	0x0020
        /*0034*/ 	.byte	0x00, 0xf4, 0x21, 0x00


	//----- nvinfo : EIATTR_KPARAM_INFO
	.align		4
.L_15:
        /*0038*/ 	.byte	0x04, 0x17
        /*003a*/ 	.short	(.L_17 - .L_16)
.L_16:
        /*003c*/ 	.word	0x00000000
        /*0040*/ 	.short	0x0003
        /*0042*/ 	.short	0x0018
        /*0044*/ 	.byte	0x00, 0xf4, 0x21, 0x00


	//----- nvinfo : EIATTR_KPARAM_INFO
	.align		4
.L_17:
        /*0048*/ 	.byte	0x04, 0x17
        /*004a*/ 	.short	(.L_19 - .L_18)
.L_18:
        /*004c*/ 	.word	0x00000000
        /*0050*/ 	.short	0x0002
        /*0052*/ 	.short	0x0010
        /*0054*/ 	.byte	0x00, 0xf4, 0x21, 0x00


	//----- nvinfo : EIATTR_KPARAM_INFO
	.align		4
.L_19:
        /*0058*/ 	.byte	0x04, 0x17
        /*005a*/ 	.short	(.L_21 - .L_20)
.L_20:
        /*005c*/ 	.word	0x00000000
        /*0060*/ 	.short	0x0001
        /*0062*/ 	.short	0x0008
        /*0064*/ 	.byte	0x00, 0xf4, 0x21, 0x00


	//----- nvinfo : EIATTR_KPARAM_INFO
	.align		4
.L_21:
        /*0068*/ 	.byte	0x04, 0x17
        /*006a*/ 	.short	(.L_23 - .L_22)
.L_22:
        /*006c*/ 	.word	0x00000000
        /*0070*/ 	.short	0x0000
        /*0072*/ 	.short	0x0000
        /*0074*/ 	.byte	0x00, 0xf4, 0x21, 0x00


	//----- nvinfo : EIATTR_SPARSE_MMA_MASK
	.align		4
.L_23:
        /*0078*/ 	.byte	0x03, 0x50
        /*007a*/ 	.short	0x0000


	//----- nvinfo : EIATTR_MAXREG_COUNT
	.align		4
        /*007c*/ 	.byte	0x03, 0x1b
        /*007e*/ 	.short	0x00ff


	//----- nvinfo : EIATTR_EXIT_INSTR_OFFSETS
	.align		4
        /*0080*/ 	.byte	0x04, 0x1c
        /*0082*/ 	.short	(.L_25 - .L_24)


	//   ....[0]....
.L_24:
        /*0084*/ 	.word	0x000004e0


	//----- nvinfo : EIATTR_REQNTID
	.align		4
.L_25:
        /*0088*/ 	.byte	0x04, 0x10
        /*008a*/ 	.short	(.L_27 - .L_26)
.L_26:
        /*008c*/ 	.word	0x00000100
        /*0090*/ 	.word	0x00000001
        /*0094*/ 	.word	0x00000001


	//----- nvinfo : EIATTR_CBANK_PARAM_SIZE
	.align		4
.L_27:
        /*0098*/ 	.byte	0x03, 0x19
        /*009a*/ 	.short	0x0034


	//----- nvinfo : EIATTR_PARAM_CBANK
	.align		4
        /*009c*/ 	.byte	0x04, 0x0a
        /*009e*/ 	.short	(.L_29 - .L_28)
	.align		4
.L_28:
        /*00a0*/ 	.word	index@(.nv.constant0.triton_poi_fused__unsafe_index_add_mul_sub_27)
        /*00a4*/ 	.short	0x0210
        /*00a6*/ 	.short	0x0034


	//----- nvinfo : EIATTR_SW_WAR
	.align		4
.L_29:
        /*00a8*/ 	.byte	0x04, 0x36
        /*00aa*/ 	.short	(.L_31 - .L_30)
.L_30:
        /*00ac*/ 	.word	0x00000008
.L_31:


//--------------------- .nv.callgraph             --------------------------
	.section	.nv.callgraph,"",@"SHT_CUDA_CALLGRAPH"
	.align	4
	.sectionentsize	8
	.align		4
        /*0000*/ 	.word	0x00000000
	.align		4
        /*0004*/ 	.word	0xffffffff
	.align		4
        /*0008*/ 	.word	0x00000000
	.align		4
        /*000c*/ 	.word	0xfffffffe
	.align		4
        /*0010*/ 	.word	0x00000000
	.align		4
        /*0014*/ 	.word	0xfffffffd
	.align		4
        /*0018*/ 	.word	0x00000000
	.align		4
        /*001c*/ 	.word	0xfffffffc


//--------------------- .text.triton_poi_fused__unsafe_index_add_mul_sub_27 --------------------------
	.section	.text.triton_poi_fused__unsafe_index_add_mul_sub_27,"ax",@progbits
	.align	128
        .global         triton_poi_fused__unsafe_index_add_mul_sub_27
        .type           triton_poi_fused__unsafe_index_add_mul_sub_27,@function
        .size           triton_poi_fused__unsafe_index_add_mul_sub_27,(.L_x_1 - triton_poi_fused__unsafe_index_add_mul_sub_27)
        .other          triton_poi_fused__unsafe_index_add_mul_sub_27,@"STO_CUDA_ENTRY STV_DEFAULT"
triton_poi_fused__unsafe_index_add_mul_sub_27:
.text.triton_poi_fused__unsafe_index_add_mul_sub_27:
[----:B------:R-:W-:Y:S01]  /*0000*/  LDC R1, c[0x0][0x28] ;  /* 0x00000a00ff017b82 */ /* 0x000fe20000000800 */
[----:B------:R-:W1:Y:S07]  /*0010*/  S2R R0, SR_TID.X ;  /* 0x0000000000007919 */ /* 0x000e6e0000002100 */
[----:B------:R-:W2:Y:S01]  /*0020*/  LDC.64 R14, c[0x0][0x210] ;  /* 0x00008400ff0e7b82 */ /* 0x000ea20000000a00 */
[----:B------:R-:W-:Y:S01]  /*0030*/  ULDC.64 UR4, c[0x0][0x208] ;  /* 0x0000820000047ab9 */ /* 0x000fe20000000a00 */
[----:B------:R-:W-:Y:S01]  /*0040*/  ULDC.64 UR6, c[0x0][0x220] ;  /* 0x0000880000067ab9 */ /* 0x000fe20000000a00 */
[----:B------:R-:W3:Y:S05]  /*0050*/  S2R R3, SR_CTAID.X ;  /* 0x0000000000037919 */ /* 0x000eea0000002500 */
[----:B------:R-:W4:Y:S01]  /*0060*/  LDC.64 R8, c[0x0][0x218] ;  /* 0x00008600ff087b82 */ /* 0x000f220000000a00 */
[----:B-1----:R-:W-:-:S05]  /*0070*/  IMAD.SHL.U32 R0, R0, 0x2, RZ ;  /* 0x0000000200007824 */ /* 0x002fca00078e00ff */
[----:B------:R-:W-:-:S05]  /*0080*/  LOP3.LUT R0, R0, 0x1fe, RZ, 0xc0, !PT ;  /* 0x000001fe00007812 */ /* 0x000fca00078ec0ff */
[----:B---3--:R-:W-:-:S05]  /*0090*/  IMAD R0, R3, 0x200, R0 ;  /* 0x0000020003007824 */ /* 0x008fca00078e0200 */
[----:B------:R-:W-:-:S04]  /*00a0*/  SHF.R.S32.HI R5, RZ, 0x1f, R0 ;  /* 0x0000001fff057819 */ /* 0x000fc80000011400 */
[----:B------:R-:W-:-:S04]  /*00b0*/  LEA.HI R2, R5, R0, RZ, 0x5 ;  /* 0x0000000005027211 */ /* 0x000fc800078f28ff */
[----:B------:R-:W-:Y:S02]  /*00c0*/  SHF.R.S32.HI R4, RZ, 0x5, R2 ;  /* 0x00000005ff047819 */ /* 0x000fe40000011402 */
[----:B------:R-:W-:Y:S02]  /*00d0*/  LOP3.LUT R7, R2, 0xffffffe0, RZ, 0xc0, !PT ;  /* 0xffffffe002077812 */ /* 0x000fe400078ec0ff */
[----:B------:R-:W-:-:S04]  /*00e0*/  LEA.HI R5, R4, R4, RZ, 0x5 ;  /* 0x0000000404057211 */ /* 0x000fc800078f28ff */
[----:B------:R-:W-:-:S05]  /*00f0*/  LOP3.LUT R5, R5, 0xffffffe0, RZ, 0xc0, !PT ;  /* 0xffffffe005057812 */ /* 0x000fca00078ec0ff */
[----:B------:R-:W-:-:S04]  /*0100*/  IMAD.IADD R5, R4, 0x1, -R5 ;  /* 0x0000000104057824 */ /* 0x000fc800078e0a05 */
[----:B--2---:R-:W-:Y:S02]  /*0110*/  IMAD.WIDE R14, R5, 0x8, R14 ;  /* 0x00000008050e7825 */ /* 0x004fe400078e020e */
[----:B------:R-:W1:Y:S04]  /*0120*/  LDC.64 R4, c[0x0][0x228] ;  /* 0x00008a00ff047b82 */ /* 0x000e680000000a00 */
[----:B------:R-:W2:Y:S01]  /*0130*/  LDG.E.EL.64 R14, desc[UR4][R14.64] ;  /* 0x000000040e0e7981 */ /* 0x000ea2000c2e1b00 */
[----:B------:R-:W-:-:S04]  /*0140*/  IMAD.IADD R12, R0, 0x1, -R7 ;  /* 0x00000001000c7824 */ /* 0x000fc800078e0a07 */
[----:B----4-:R-:W-:-:S06]  /*0150*/  IMAD.WIDE R8, R12, 0x8, R8 ;  /* 0x000000080c087825 */ /* 0x010fcc00078e0208 */
[----:B------:R-:W3:Y:S01]  /*0160*/  LDG.E.EL.128 R8, desc[UR4][R8.64] ;  /* 0x0000000408087981 */ /* 0x000ee2000c2e1d00 */
[----:B-1----:R-:W-:-:S06]  /*0170*/  IMAD.WIDE R4, R12, 0x8, R4 ;  /* 0x000000080c047825 */ /* 0x002fcc00078e0204 */
[----:B------:R-:W4:Y:S01]  /*0180*/  LDG.E.EL.128 R4, desc[UR4][R4.64] ;  /* 0x0000000404047981 */ /* 0x000f22000c2e1d00 */
[----:B------:R-:W-:-:S04]  /*0190*/  SHF.R.S32.HI R3, RZ, 0x16, R3 ;  /* 0x00000016ff037819 */ /* 0x000fc80000011403 */
[----:B------:R-:W-:-:S04]  /*01a0*/  SGXT R3, R3, 0x1 ;  /* 0x000000010303781a */ /* 0x000fc80000000200 */
[----:B------:R-:W-:Y:S02]  /*01b0*/  LEA.HI R3, R3, R0, RZ, 0xa ;  /* 0x0000000003037211 */ /* 0x000fe400078f50ff */
[----:B--2---:R-:W-:-:S04]  /*01c0*/  SHF.R.U32.HI R13, RZ, 0x1b, R15 ;  /* 0x0000001bff0d7819 */ /* 0x004fc8000001160f */
[----:B------:R-:W-:-:S04]  /*01d0*/  LOP3.LUT R13, R13, 0x10, RZ, 0xc0, !PT ;  /* 0x000000100d0d7812 */ /* 0x000fc800078ec0ff */
[----:B------:R-:W-:Y:S02]  /*01e0*/  IADD3 R16, P0, R14, R13, RZ ;  /* 0x0000000d0e107210 */ /* 0x000fe40007f1e0ff */
[----:B---3--:R-:W-:-:S03]  /*01f0*/  SHF.R.U32.HI R19, RZ, 0x19, R9 ;  /* 0x00000019ff137819 */ /* 0x008fc60000011609 */
[----:B------:R-:W-:Y:S01]  /*0200*/  IMAD.X R13, RZ, RZ, R15, P0 ;  /* 0x000000ffff0d7224 */ /* 0x000fe200000e060f */
[----:B------:R-:W-:Y:S01]  /*0210*/  LEA R2, P0, R8, UR6, 0x2 ;  /* 0x0000000608027c11 */ /* 0x000fe2000f8010ff */
[----:B------:R-:W-:Y:S01]  /*0220*/  IMAD.SHL.U32 R14, R16, 0x40, RZ ;  /* 0x00000040100e7824 */ /* 0x000fe200078e00ff */
[----:B------:R-:W-:Y:S02]  /*0230*/  SHF.R.U32.HI R15, RZ, 0x19, R11 ;  /* 0x00000019ff0f7819 */ /* 0x000fe4000001160b */
[----:B------:R-:W-:Y:S02]  /*0240*/  LEA R17, P1, R10, UR6, 0x2 ;  /* 0x000000060a117c11 */ /* 0x000fe4000f8210ff */
[----:B------:R-:W-:Y:S02]  /*0250*/  LEA.HI.X R18, R8, UR7, R9, 0x2, P0 ;  /* 0x0000000708127c11 */ /* 0x000fe400080f1409 */
[----:B------:R-:W-:Y:S02]  /*0260*/  SHF.L.U64.HI R13, R16, 0x6, R13 ;  /* 0x00000006100d7819 */ /* 0x000fe4000001020d */
[----:B------:R-:W-:-:S02]  /*0270*/  LOP3.LUT R15, R15, 0x40, RZ, 0xc0, !PT ;  /* 0x000000400f0f7812 */ /* 0x000fc400078ec0ff */
[----:B----4-:R-:W-:Y:S02]  /*0280*/  LEA R9, P4, R4, UR6, 0x2 ;  /* 0x0000000604097c11 */ /* 0x010fe4000f8810ff */
[----:B------:R-:W-:Y:S02]  /*0290*/  LEA.HI.X R16, R10, UR7, R11, 0x2, P1 ;  /* 0x000000070a107c11 */ /* 0x000fe400088f140b */
[--C-:B------:R-:W-:Y:S02]  /*02a0*/  SHF.R.U32.HI R11, RZ, 0x19, R5.reuse ;  /* 0x00000019ff0b7819 */ /* 0x100fe40000011605 */
[----:B------:R-:W-:Y:S02]  /*02b0*/  LEA.HI.X R20, R4, UR7, R5, 0x2, P4 ;  /* 0x0000000704147c11 */ /* 0x000fe4000a0f1405 */
[----:B------:R-:W1:Y:S01]  /*02c0*/  LDC.64 R4, c[0x0][0x230] ;  /* 0x00008c00ff047b82 */ /* 0x000e620000000a00 */
[----:B------:R-:W-:Y:S02]  /*02d0*/  IADD3 R8, P2, P3, R14, R17, R15 ;  /* 0x000000110e087210 */ /* 0x000fe40007b5e00f */
[----:B------:R-:W-:-:S02]  /*02e0*/  LOP3.LUT R19, R19, 0x40, RZ, 0xc0, !PT ;  /* 0x0000004013137812 */ /* 0x000fc400078ec0ff */
[----:B------:R-:W-:Y:S02]  /*02f0*/  LEA R15, P4, R6, UR6, 0x2 ;  /* 0x00000006060f7c11 */ /* 0x000fe4000f8810ff */
[----:B------:R-:W-:Y:S02]  /*0300*/  SHF.R.U32.HI R10, RZ, 0x19, R7 ;  /* 0x00000019ff0a7819 */ /* 0x000fe40000011607 */
[----:B------:R-:W-:Y:S02]  /*0310*/  LOP3.LUT R11, R11, 0x40, RZ, 0xc0, !PT ;  /* 0x000000400b0b7812 */ /* 0x000fe400078ec0ff */
[----:B------:R-:W-:Y:S02]  /*0320*/  IADD3 R2, P0, P1, R14, R2, R19 ;  /* 0x000000020e027210 */ /* 0x000fe4000791e013 */
[----:B------:R-:W-:Y:S02]  /*0330*/  LEA.HI.X R22, R6, UR7, R7, 0x2, P4 ;  /* 0x0000000706167c11 */ /* 0x000fe4000a0f1407 */
[----:B------:R-:W-:-:S02]  /*0340*/  LOP3.LUT R7, R10, 0x40, RZ, 0xc0, !PT ;  /* 0x000000400a077812 */ /* 0x000fc400078ec0ff */
[C---:B------:R-:W-:Y:S02]  /*0350*/  IADD3 R6, P4, P5, R14.reuse, R9, R11 ;  /* 0x000000090e067210 */ /* 0x040fe40007d9e00b */
[----:B------:R-:W-:Y:S02]  /*0360*/  SHF.R.S32.HI R11, RZ, 0xa, R3 ;  /* 0x0000000aff0b7819 */ /* 0x000fe40000011403 */
[----:B------:R-:W-:Y:S02]  /*0370*/  IADD3.X R3, R13, R18, RZ, P0, P1 ;  /* 0x000000120d037210 */ /* 0x000fe400007e24ff */
[----:B------:R-:W-:Y:S01]  /*0380*/  IADD3 R10, P0, P1, R14, R15, R7 ;  /* 0x0000000f0e0a7210 */ /* 0x000fe2000791e007 */
[----:B------:R-:W-:Y:S01]  /*0390*/  IMAD.SHL.U32 R15, R11, 0x100, RZ ;  /* 0x000001000b0f7824 */ /* 0x000fe200078e00ff */
[C---:B------:R-:W-:Y:S02]  /*03a0*/  IADD3.X R9, R13.reuse, R16, RZ, P2, P3 ;  /* 0x000000100d097210 */ /* 0x040fe400017e64ff */
[----:B------:R-:W-:Y:S01]  /*03b0*/  IADD3.X R7, R13, R20, RZ, P4, P5 ;  /* 0x000000140d077210 */ /* 0x000fe200027ea4ff */
[----:B------:R-:W-:Y:S01]  /*03c0*/  IMAD.WIDE R2, R15, 0x4, R2 ;  /* 0x000000040f027825 */ /* 0x000fe200078e0202 */
[----:B------:R-:W-:-:S03]  /*03d0*/  IADD3.X R11, R13, R22, RZ, P0, P1 ;  /* 0x000000160d0b7210 */ /* 0x000fc600007e24ff */
[C---:B------:R-:W-:Y:S02]  /*03e0*/  IMAD.WIDE R8, R15.reuse, 0x4, R8 ;  /* 0x000000040f087825 */ /* 0x040fe400078e0208 */
[----:B------:R-:W2:Y:S02]  /*03f0*/  LDG.E.EL R3, desc[UR4][R2.64] ;  /* 0x0000000402037981 */ /* 0x000ea4000c2e1900 */
[C---:B------:R-:W-:Y:S02]  /*0400*/  IMAD.WIDE R6, R15.reuse, 0x4, R6 ;  /* 0x000000040f067825 */ /* 0x040fe400078e0206 */
[----:B------:R-:W3:Y:S02]  /*0410*/  LDG.E.EL R8, desc[UR4][R8.64] ;  /* 0x0000000408087981 */ /* 0x000ee4000c2e1900 */
[----:B------:R-:W-:Y:S02]  /*0420*/  IMAD.WIDE R10, R15, 0x4, R10 ;  /* 0x000000040f0a7825 */ /* 0x000fe400078e020a */
[----:B------:R-:W2:Y:S02]  /*0430*/  LDG.E.EL R6, desc[UR4][R6.64] ;  /* 0x0000000406067981 */ /* 0x000ea4000c2e1900 */
[----:B-1----:R-:W-:-:S02]  /*0440*/  IMAD.WIDE R4, R12, 0x4, R4 ;  /* 0x000000040c047825 */ /* 0x002fc400078e0204 */
[----:B------:R-:W3:Y:S01]  /*0450*/  LDG.E.EL R11, desc[UR4][R10.64] ;  /* 0x000000040a0b7981 */ /* 0x000ee2000c2e1900 */
[----:B------:R-:W1:Y:S03]  /*0460*/  LDC.64 R12, c[0x0][0x238] ;  /* 0x00008e00ff0c7b82 */ /* 0x000e660000000a00 */
[----:B------:R-:W4:Y:S01]  /*0470*/  LDG.E.EL.64 R4, desc[UR4][R4.64] ;  /* 0x0000000404047981 */ /* 0x000f22000c2e1b00 */
[----:B-1----:R-:W-:-:S04]  /*0480*/  IMAD.WIDE R12, R0, 0x4, R12 ;  /* 0x00000004000c7825 */ /* 0x002fc800078e020c */
[----:B--2---:R-:W-:Y:S01]  /*0490*/  FADD R14, -R3, R6 ;  /* 0x00000006030e7221 */ /* 0x004fe20000000100 */
[----:B---3--:R-:W-:-:S03]  /*04a0*/  FADD R15, -R8, R11 ;  /* 0x0000000b080f7221 */ /* 0x008fc60000000100 */
[----:B----4-:R-:W-:Y:S01]  /*04b0*/  FFMA R14, R4, R14, R3 ;  /* 0x0000000e040e7223 */ /* 0x010fe20000000003 */
[----:B------:R-:W-:-:S05]  /*04c0*/  FFMA R15, R5, R15, R8 ;  /* 0x0000000f050f7223 */ /* 0x000fca0000000008 */
[----:B------:R-:W-:Y:S01]  /*04d0*/  STG.E.64 desc[UR4][R12.64], R14 ;  /* 0x0000000e0c007986 */ /* 0x000fe2000c101b04 */
[----:B------:R-:W-:Y:S05]  /*04e0*/  EXIT ;  /* 0x000000000000794d */ /* 0x000fea0003800000 */
.L_x_0:
[----:B------:R-:W-:-:S00]  /*04f0*/  BRA `(.L_x_0) ;  /* 0xfffffffc00fc7947 */ /* 0x000fc0000383ffff */
[----:B------:R-:W-:-:S00]  /*0500*/  NOP ;  /* 0x0000000000007918 */ /* 0x000fc00000000000 */
[----:B------:R-:W-:-:S00]  /*0510*/  NOP ;  /* 0x0000000000007918 */ /* 0x000fc00000000000 */
[----:B------:R-:W-:-:S00]  /*0520*/  NOP ;  /* 0x0000000000007918 */ /* 0x000fc00000000000 */
[----:B------:R-:W-:-:S00]  /*0530*/  NOP ;  /* 0x0000000000007918 */ /* 0x000fc00000000000 */
[----:B------:R-:W-:-:S00]  /*0540*/  NOP ;  /* 0x0000000000007918 */ /* 0x000fc00000000000 */
[----:B------:R-:W-:-:S00]  /*0550*/  NOP ;  /* 0x0000000000007918 */ /* 0x000fc00000000000 */
[----:B------:R-:W-:-:S00]  /*0560*/  NOP ;  /* 0x0000000000007918 */ /* 0x000fc00000000000 */
[----:B------:R-:W-:-:S00]  /*0570*/  NOP ;  /* 0x0000000000007918 */ /* 0x000fc00000000000 */
.L_x_1:


//--------------------- .nv.constant0.triton_poi_fused__unsafe_index_add_mul_sub_27 --------------------------
	.section	.nv.constant0.triton_poi_fused__unsafe_index_add_mul_sub_27,"a",@progbits
	.sectionflags	@""
	.align	4
.nv.constant0.triton_poi_fused__unsafe_index_add_mul_sub_27:
	.zero		580
